//
// Generated by NVIDIA NVVM Compiler
//
// Compiler Build ID: CL-36424714
// Cuda compilation tools, release 13.0, V13.0.88
// Based on NVVM 20.0.0
//

.version 9.0
.target sm_100
.address_size 64

	// .globl	_Z16TestConstIntArg1v

.visible .entry _Z16TestConstIntArg1v()
{


	ret;

}
	// .globl	_Z16TestConstIntArg2v
.visible .entry _Z16TestConstIntArg2v()
{


	ret;

}
	// .globl	_Z19TestNonConstIntArg1v
.visible .entry _Z19TestNonConstIntArg1v()
{


	ret;

}
	// .globl	_Z19TestNonConstIntArg2v
.visible .entry _Z19TestNonConstIntArg2v()
{


	ret;

}
	// .globl	_Z24TestNegativeConstIntArg1v
.visible .entry _Z24TestNegativeConstIntArg1v()
{


	ret;

}
	// .globl	_Z24TestNegativeConstIntArg2v
.visible .entry _Z24TestNegativeConstIntArg2v()
{


	ret;

}
	// .globl	_Z12TestZeroArg1v
.visible .entry _Z12TestZeroArg1v()
{


	ret;

}
	// .globl	_Z12TestZeroArg2v
.visible .entry _Z12TestZeroArg2v()
{


	ret;

}


// ===== COMPILED SASS (sm_100) =====

	.target	sm_100

	.elftype	@"ET_EXEC"


//--------------------- .note.nv.tkinfo           --------------------------
	.section	.note.nv.tkinfo,"",@"SHT_NOTE"
	.sectionflags	@"SHF_NOTE_NV_TKINFO"
	.tkinfo
        /*0018*/ 	.word	0x00000002
        /*0030*/ 	.string	""
        /*0030*/ 	.string	"ptxas"
        /*0030*/ 	.string	"Cuda compilation tools, release 13.0, V13.0.88"
        /*0030*/ 	.string	"Build cuda_13.0.r13.0/compiler.36424714_0"
        /*0030*/ 	.string	"-arch sm_100 -m 64 "



//--------------------- .note.nv.cuinfo           --------------------------
	.section	.note.nv.cuinfo,"",@"SHT_NOTE"
	.sectionflags	@"SHF_NOTE_NV_CUINFO"
        /*0018*/ 	.short	0x0002
        /*001a*/ 	.short	0x0064
        /*001c*/ 	.short	0x0082
	.zero		2


//--------------------- .nv.info                  --------------------------
	.section	.nv.info,"",@"SHT_CUDA_INFO"
	.align	4


	//----- nvinfo : EIATTR_REGCOUNT
	.align		4
        /*0000*/ 	.byte	0x04, 0x2f
        /*0002*/ 	.short	(.L_1 - .L_0)
	.align		4
.L_0:
        /*0004*/ 	.word	index@(_Z16TestConstIntArg1v)
        /*0008*/ 	.word	0x00000004


	//----- nvinfo : EIATTR_FRAME_SIZE
	.align		4
.L_1:
        /*000c*/ 	.byte	0x04, 0x11
        /*000e*/ 	.short	(.L_3 - .L_2)
	.align		4
.L_2:
        /*0010*/ 	.word	index@(_Z16TestConstIntArg1v)
        /*0014*/ 	.word	0x00000000


	//----- nvinfo : EIATTR_REGCOUNT
	.align		4
.L_3:
        /*0018*/ 	.byte	0x04, 0x2f
        /*001a*/ 	.short	(.L_5 - .L_4)
	.align		4
.L_4:
        /*001c*/ 	.word	index@(_Z16TestConstIntArg2v)
        /*0020*/ 	.word	0x00000004


	//----- nvinfo : EIATTR_FRAME_SIZE
	.align		4
.L_5:
        /*0024*/ 	.byte	0x04, 0x11
        /*0026*/ 	.short	(.L_7 - .L_6)
	.align		4
.L_6:
        /*0028*/ 	.word	index@(_Z16TestConstIntArg2v)
        /*002c*/ 	.word	0x00000000


	//----- nvinfo : EIATTR_REGCOUNT
	.align		4
.L_7:
        /*0030*/ 	.byte	0x04, 0x2f
        /*0032*/ 	.short	(.L_9 - .L_8)
	.align		4
.L_8:
        /*0034*/ 	.word	index@(_Z19TestNonConstIntArg1v)
        /*0038*/ 	.word	0x00000004


	//----- nvinfo : EIATTR_FRAME_SIZE
	.align		4
.L_9:
        /*003c*/ 	.byte	0x04, 0x11
        /*003e*/ 	.short	(.L_11 - .L_10)
	.align		4
.L_10:
        /*0040*/ 	.word	index@(_Z19TestNonConstIntArg1v)
        /*0044*/ 	.word	0x00000000


	//----- nvinfo : EIATTR_REGCOUNT
	.align		4
.L_11:
        /*0048*/ 	.byte	0x04, 0x2f
        /*004a*/ 	.short	(.L_13 - .L_12)
	.align		4
.L_12:
        /*004c*/ 	.word	index@(_Z19TestNonConstIntArg2v)
        /*0050*/ 	.word	0x00000004


	//----- nvinfo : EIATTR_FRAME_SIZE
	.align		4
.L_13:
        /*0054*/ 	.byte	0x04, 0x11
        /*0056*/ 	.short	(.L_15 - .L_14)
	.align		4
.L_14:
        /*0058*/ 	.word	index@(_Z19TestNonConstIntArg2v)
        /*005c*/ 	.word	0x00000000


	//----- nvinfo : EIATTR_REGCOUNT
	.align		4
.L_15:
        /*0060*/ 	.byte	0x04, 0x2f
        /*0062*/ 	.short	(.L_17 - .L_16)
	.align		4
.L_16:
        /*0064*/ 	.word	index@(_Z24TestNegativeConstIntArg1v)
        /*0068*/ 	.word	0x00000004


	//----- nvinfo : EIATTR_FRAME_SIZE
	.align		4
.L_17:
        /*006c*/ 	.byte	0x04, 0x11
        /*006e*/ 	.short	(.L_19 - .L_18)
	.align		4
.L_18:
        /*0070*/ 	.word	index@(_Z24TestNegativeConstIntArg1v)
        /*0074*/ 	.word	0x00000000


	//----- nvinfo : EIATTR_REGCOUNT
	.align		4
.L_19:
        /*0078*/ 	.byte	0x04, 0x2f
        /*007a*/ 	.short	(.L_21 - .L_20)
	.align		4
.L_20:
        /*007c*/ 	.word	index@(_Z24TestNegativeConstIntArg2v)
        /*0080*/ 	.word	0x00000004


	//----- nvinfo : EIATTR_FRAME_SIZE
	.align		4
.L_21:
        /*0084*/ 	.byte	0x04, 0x11
        /*0086*/ 	.short	(.L_23 - .L_22)
	.align		4
.L_22:
        /*0088*/ 	.word	index@(_Z24TestNegativeConstIntArg2v)
        /*008c*/ 	.word	0x00000000


	//----- nvinfo : EIATTR_REGCOUNT
	.align		4
.L_23:
        /*0090*/ 	.byte	0x04, 0x2f
        /*0092*/ 	.short	(.L_25 - .L_24)
	.align		4
.L_24:
        /*0094*/ 	.word	index@(_Z12TestZeroArg1v)
        /*0098*/ 	.word	0x00000004


	//----- nvinfo : EIATTR_FRAME_SIZE
	.align		4
.L_25:
        /*009c*/ 	.byte	0x04, 0x11
        /*009e*/ 	.short	(.L_27 - .L_26)
	.align		4
.L_26:
        /*00a0*/ 	.word	index@(_Z12TestZeroArg1v)
        /*00a4*/ 	.word	0x00000000


	//----- nvinfo : EIATTR_REGCOUNT
	.align		4
.L_27:
        /*00a8*/ 	.byte	0x04, 0x2f
        /*00aa*/ 	.short	(.L_29 - .L_28)
	.align		4
.L_28:
        /*00ac*/ 	.word	index@(_Z12TestZeroArg2v)
        /*00b0*/ 	.word	0x00000004


	//----- nvinfo : EIATTR_FRAME_SIZE
	.align		4
.L_29:
        /*00b4*/ 	.byte	0x04, 0x11
        /*00b6*/ 	.short	(.L_31 - .L_30)
	.align		4
.L_30:
        /*00b8*/ 	.word	index@(_Z12TestZeroArg2v)
        /*00bc*/ 	.word	0x00000000


	//----- nvinfo : EIATTR_MIN_STACK_SIZE
	.align		4
.L_31:
        /*00c0*/ 	.byte	0x04, 0x12
        /*00c2*/ 	.short	(.L_33 - .L_32)
	.align		4
.L_32:
        /*00c4*/ 	.word	index@(_Z12TestZeroArg2v)
        /*00c8*/ 	.word	0x00000000


	//----- nvinfo : EIATTR_MIN_STACK_SIZE
	.align		4
.L_33:
        /*00cc*/ 	.byte	0x04, 0x12
        /*00ce*/ 	.short	(.L_35 - .L_34)
	.align		4
.L_34:
        /*00d0*/ 	.word	index@(_Z12TestZeroArg1v)
        /*00d4*/ 	.word	0x00000000


	//----- nvinfo : EIATTR_MIN_STACK_SIZE
	.align		4
.L_35:
        /*00d8*/ 	.byte	0x04, 0x12
        /*00da*/ 	.short	(.L_37 - .L_36)
	.align		4
.L_36:
        /*00dc*/ 	.word	index@(_Z24TestNegativeConstIntArg2v)
        /*00e0*/ 	.word	0x00000000


	//----- nvinfo : EIATTR_MIN_STACK_SIZE
	.align		4
.L_37:
        /*00e4*/ 	.byte	0x04, 0x12
        /*00e6*/ 	.short	(.L_39 - .L_38)
	.align		4
.L_38:
        /*00e8*/ 	.word	index@(_Z24TestNegativeConstIntArg1v)
        /*00ec*/ 	.word	0x00000000


	//----- nvinfo : EIATTR_MIN_STACK_SIZE
	.align		4
.L_39:
        /*00f0*/ 	.byte	0x04, 0x12
        /*00f2*/ 	.short	(.L_41 - .L_40)
	.align		4
.L_40:
        /*00f4*/ 	.word	index@(_Z19TestNonConstIntArg2v)
        /*00f8*/ 	.word	0x00000000


	//----- nvinfo : EIATTR_MIN_STACK_SIZE
	.align		4
.L_41:
        /*00fc*/ 	.byte	0x04, 0x12
        /*00fe*/ 	.short	(.L_43 - .L_42)
	.align		4
.L_42:
        /*0100*/ 	.word	index@(_Z19TestNonConstIntArg1v)
        /*0104*/ 	.word	0x00000000


	//----- nvinfo : EIATTR_MIN_STACK_SIZE
	.align		4
.L_43:
        /*0108*/ 	.byte	0x04, 0x12
        /*010a*/ 	.short	(.L_45 - .L_44)
	.align		4
.L_44:
        /*010c*/ 	.word	index@(_Z16TestConstIntArg2v)
        /*0110*/ 	.word	0x00000000


	//----- nvinfo : EIATTR_MIN_STACK_SIZE
	.align		4
.L_45:
        /*0114*/ 	.byte	0x04, 0x12
        /*0116*/ 	.short	(.L_47 - .L_46)
	.align		4
.L_46:
        /*0118*/ 	.word	index@(_Z16TestConstIntArg1v)
        /*011c*/ 	.word	0x00000000
.L_47:


//--------------------- .nv.compat                --------------------------
	.section	.nv.compat,"",@"SHT_CUDA_COMPAT_INFO"
	.align	4
        /*0000*/ 	.byte	0x02, 0x09, 0x00, 0x00, 0x02, 0x02, 0x01, 0x00, 0x02, 0x05, 0x05, 0x00, 0x03, 0x07, 0x01, 0x01
        /*0010*/ 	.byte	0x02, 0x03, 0x00, 0x00, 0x02, 0x06, 0x01, 0x00, 0x04, 0x0b, 0x08, 0x00, 0x09, 0x00, 0x00, 0x00
        /*0020*/ 	.byte	0x00, 0x00, 0x00, 0x00


//--------------------- .nv.info._Z12TestZeroArg2v --------------------------
	.section	.nv.info._Z12TestZeroArg2v,"",@"SHT_CUDA_INFO"
	.sectionflags	@""
	.align	4


	//----- nvinfo : EIATTR_CUDA_API_VERSION
	.align		4
        /*0000*/ 	.byte	0x04, 0x37
        /*0002*/ 	.short	(.L_49 - .L_48)
.L_48:
        /*0004*/ 	.word	0x00000082


	//----- nvinfo : EIATTR_SPARSE_MMA_MASK
	.align		4
.L_49:
        /*0008*/ 	.byte	0x03, 0x50
        /*000a*/ 	.short	0x0000


	//----- nvinfo : EIATTR_MAXREG_COUNT
	.align		4
        /*000c*/ 	.byte	0x03, 0x1b
        /*000e*/ 	.short	0x00ff


	//----- nvinfo : EIATTR_MERCURY_ISA_VERSION
	.align		4
        /*0010*/ 	.byte	0x03, 0x5f
        /*0012*/ 	.short	0x0101


	//----- nvinfo : EIATTR_VRC_CTA_INIT_COUNT
	.align		4
        /*0014*/ 	.byte	0x02, 0x4a
	.zero		1
	.zero		1


	//----- nvinfo : EIATTR_EXIT_INSTR_OFFSETS
	.align		4
        /*0018*/ 	.byte	0x04, 0x1c
        /*001a*/ 	.short	(.L_51 - .L_50)


	//   ....[0]....
.L_50:
        /*001c*/ 	.word	0x00000010


	//----- nvinfo : EIATTR_SW_WAR
	.align		4
.L_51:
        /*0020*/ 	.byte	0x04, 0x36
        /*0022*/ 	.short	(.L_53 - .L_52)
.L_52:
        /*0024*/ 	.word	0x00000008
.L_53:


//--------------------- .nv.info._Z12TestZeroArg1v --------------------------
	.section	.nv.info._Z12TestZeroArg1v,"",@"SHT_CUDA_INFO"
	.sectionflags	@""
	.align	4


	//----- nvinfo : EIATTR_CUDA_API_VERSION
	.align		4
        /*0000*/ 	.byte	0x04, 0x37
        /*0002*/ 	.short	(.L_55 - .L_54)
.L_54:
        /*0004*/ 	.word	0x00000082


	//----- nvinfo : EIATTR_SPARSE_MMA_MASK
	.align		4
.L_55:
        /*0008*/ 	.byte	0x03, 0x50
        /*000a*/ 	.short	0x0000


	//----- nvinfo : EIATTR_MAXREG_COUNT
	.align		4
        /*000c*/ 	.byte	0x03, 0x1b
        /*000e*/ 	.short	0x00ff


	//----- nvinfo : EIATTR_MERCURY_ISA_VERSION
	.align		4
        /*0010*/ 	.byte	0x03, 0x5f
        /*0012*/ 	.short	0x0101


	//----- nvinfo : EIATTR_VRC_CTA_INIT_COUNT
	.align		4
        /*0014*/ 	.byte	0x02, 0x4a
	.zero		1
	.zero		1


	//----- nvinfo : EIATTR_EXIT_INSTR_OFFSETS
	.align		4
        /*0018*/ 	.byte	0x04, 0x1c
        /*001a*/ 	.short	(.L_57 - .L_56)


	//   ....[0]....
.L_56:
        /*001c*/ 	.word	0x00000010


	//----- nvinfo : EIATTR_SW_WAR
	.align		4
.L_57:
        /*0020*/ 	.byte	0x04, 0x36
        /*0022*/ 	.short	(.L_59 - .L_58)
.L_58:
        /*0024*/ 	.word	0x00000008
.L_59:


//--------------------- .nv.info._Z24TestNegativeConstIntArg2v --------------------------
	.section	.nv.info._Z24TestNegativeConstIntArg2v,"",@"SHT_CUDA_INFO"
	.sectionflags	@""
	.align	4


	//----- nvinfo : EIATTR_CUDA_API_VERSION
	.align		4
        /*0000*/ 	.byte	0x04, 0x37
        /*0002*/ 	.short	(.L_61 - .L_60)
.L_60:
        /*0004*/ 	.word	0x00000082


	//----- nvinfo : EIATTR_SPARSE_MMA_MASK
	.align		4
.L_61:
        /*0008*/ 	.byte	0x03, 0x50
        /*000a*/ 	.short	0x0000


	//----- nvinfo : EIATTR_MAXREG_COUNT
	.align		4
        /*000c*/ 	.byte	0x03, 0x1b
        /*000e*/ 	.short	0x00ff


	//----- nvinfo : EIATTR_MERCURY_ISA_VERSION
	.align		4
        /*0010*/ 	.byte	0x03, 0x5f
        /*0012*/ 	.short	0x0101


	//----- nvinfo : EIATTR_VRC_CTA_INIT_COUNT
	.align		4
        /*0014*/ 	.byte	0x02, 0x4a
	.zero		1
	.zero		1


	//----- nvinfo : EIATTR_EXIT_INSTR_OFFSETS
	.align		4
        /*0018*/ 	.byte	0x04, 0x1c
        /*001a*/ 	.short	(.L_63 - .L_62)


	//   ....[0]....
.L_62:
        /*001c*/ 	.word	0x00000010


	//----- nvinfo : EIATTR_SW_WAR
	.align		4
.L_63:
        /*0020*/ 	.byte	0x04, 0x36
        /*0022*/ 	.short	(.L_65 - .L_64)
.L_64:
        /*0024*/ 	.word	0x00000008
.L_65:


//--------------------- .nv.info._Z24TestNegativeConstIntArg1v --------------------------
	.section	.nv.info._Z24TestNegativeConstIntArg1v,"",@"SHT_CUDA_INFO"
	.sectionflags	@""
	.align	4


	//----- nvinfo : EIATTR_CUDA_API_VERSION
	.align		4
        /*0000*/ 	.byte	0x04, 0x37
        /*0002*/ 	.short	(.L_67 - .L_66)
.L_66:
        /*0004*/ 	.word	0x00000082


	//----- nvinfo : EIATTR_SPARSE_MMA_MASK
	.align		4
.L_67:
        /*0008*/ 	.byte	0x03, 0x50
        /*000a*/ 	.short	0x0000


	//----- nvinfo : EIATTR_MAXREG_COUNT
	.align		4
        /*000c*/ 	.byte	0x03, 0x1b
        /*000e*/ 	.short	0x00ff


	//----- nvinfo : EIATTR_MERCURY_ISA_VERSION
	.align		4
        /*0010*/ 	.byte	0x03, 0x5f
        /*0012*/ 	.short	0x0101


	//----- nvinfo : EIATTR_VRC_CTA_INIT_COUNT
	.align		4
        /*0014*/ 	.byte	0x02, 0x4a
	.zero		1
	.zero		1


	//----- nvinfo : EIATTR_EXIT_INSTR_OFFSETS
	.align		4
        /*0018*/ 	.byte	0x04, 0x1c
        /*001a*/ 	.short	(.L_69 - .L_68)


	//   ....[0]....
.L_68:
        /*001c*/ 	.word	0x00000010


	//----- nvinfo : EIATTR_SW_WAR
	.align		4
.L_69:
        /*0020*/ 	.byte	0x04, 0x36
        /*0022*/ 	.short	(.L_71 - .L_70)
.L_70:
        /*0024*/ 	.word	0x00000008
.L_71:


//--------------------- .nv.info._Z19TestNonConstIntArg2v --------------------------
	.section	.nv.info._Z19TestNonConstIntArg2v,"",@"SHT_CUDA_INFO"
	.sectionflags	@""
	.align	4


	//----- nvinfo : EIATTR_CUDA_API_VERSION
	.align		4
        /*0000*/ 	.byte	0x04, 0x37
        /*0002*/ 	.short	(.L_73 - .L_72)
.L_72:
        /*0004*/ 	.word	0x00000082


	//----- nvinfo : EIATTR_SPARSE_MMA_MASK
	.align		4
.L_73:
        /*0008*/ 	.byte	0x03, 0x50
        /*000a*/ 	.short	0x0000


	//----- nvinfo : EIATTR_MAXREG_COUNT
	.align		4
        /*000c*/ 	.byte	0x03, 0x1b
        /*000e*/ 	.short	0x00ff


	//----- nvinfo : EIATTR_MERCURY_ISA_VERSION
	.align		4
        /*0010*/ 	.byte	0x03, 0x5f
        /*0012*/ 	.short	0x0101


	//----- nvinfo : EIATTR_VRC_CTA_INIT_COUNT
	.align		4
        /*0014*/ 	.byte	0x02, 0x4a
	.zero		1
	.zero		1


	//----- nvinfo : EIATTR_EXIT_INSTR_OFFSETS
	.align		4
        /*0018*/ 	.byte	0x04, 0x1c
        /*001a*/ 	.short	(.L_75 - .L_74)


	//   ....[0]....
.L_74:
        /*001c*/ 	.word	0x00000010


	//----- nvinfo : EIATTR_SW_WAR
	.align		4
.L_75:
        /*0020*/ 	.byte	0x04, 0x36
        /*0022*/ 	.short	(.L_77 - .L_76)
.L_76:
        /*0024*/ 	.word	0x00000008
.L_77:


//--------------------- .nv.info._Z19TestNonConstIntArg1v --------------------------
	.section	.nv.info._Z19TestNonConstIntArg1v,"",@"SHT_CUDA_INFO"
	.sectionflags	@""
	.align	4


	//----- nvinfo : EIATTR_CUDA_API_VERSION
	.align		4
        /*0000*/ 	.byte	0x04, 0x37
        /*0002*/ 	.short	(.L_79 - .L_78)
.L_78:
        /*0004*/ 	.word	0x00000082


	//----- nvinfo : EIATTR_SPARSE_MMA_MASK
	.align		4
.L_79:
        /*0008*/ 	.byte	0x03, 0x50
        /*000a*/ 	.short	0x0000


	//----- nvinfo : EIATTR_MAXREG_COUNT
	.align		4
        /*000c*/ 	.byte	0x03, 0x1b
        /*000e*/ 	.short	0x00ff


	//----- nvinfo : EIATTR_MERCURY_ISA_VERSION
	.align		4
        /*0010*/ 	.byte	0x03, 0x5f
        /*0012*/ 	.short	0x0101


	//----- nvinfo : EIATTR_VRC_CTA_INIT_COUNT
	.align		4
        /*0014*/ 	.byte	0x02, 0x4a
	.zero		1
	.zero		1


	//----- nvinfo : EIATTR_EXIT_INSTR_OFFSETS
	.align		4
        /*0018*/ 	.byte	0x04, 0x1c
        /*001a*/ 	.short	(.L_81 - .L_80)


	//   ....[0]....
.L_80:
        /*001c*/ 	.word	0x00000010


	//----- nvinfo : EIATTR_SW_WAR
	.align		4
.L_81:
        /*0020*/ 	.byte	0x04, 0x36
        /*0022*/ 	.short	(.L_83 - .L_82)
.L_82:
        /*0024*/ 	.word	0x00000008
.L_83:


//--------------------- .nv.info._Z16TestConstIntArg2v --------------------------
	.section	.nv.info._Z16TestConstIntArg2v,"",@"SHT_CUDA_INFO"
	.sectionflags	@""
	.align	4


	//----- nvinfo : EIATTR_CUDA_API_VERSION
	.align		4
        /*0000*/ 	.byte	0x04, 0x37
        /*0002*/ 	.short	(.L_85 - .L_84)
.L_84:
        /*0004*/ 	.word	0x00000082


	//----- nvinfo : EIATTR_SPARSE_MMA_MASK
	.align		4
.L_85:
        /*0008*/ 	.byte	0x03, 0x50
        /*000a*/ 	.short	0x0000


	//----- nvinfo : EIATTR_MAXREG_COUNT
	.align		4
        /*000c*/ 	.byte	0x03, 0x1b
        /*000e*/ 	.short	0x00ff


	//----- nvinfo : EIATTR_MERCURY_ISA_VERSION
	.align		4
        /*0010*/ 	.byte	0x03, 0x5f
        /*0012*/ 	.short	0x0101


	//----- nvinfo : EIATTR_VRC_CTA_INIT_COUNT
	.align		4
        /*0014*/ 	.byte	0x02, 0x4a
	.zero		1
	.zero		1


	//----- nvinfo : EIATTR_EXIT_INSTR_OFFSETS
	.align		4
        /*0018*/ 	.byte	0x04, 0x1c
        /*001a*/ 	.short	(.L_87 - .L_86)


	//   ....[0]....
.L_86:
        /*001c*/ 	.word	0x00000010


	//----- nvinfo : EIATTR_SW_WAR
	.align		4
.L_87:
        /*0020*/ 	.byte	0x04, 0x36
        /*0022*/ 	.short	(.L_89 - .L_88)
.L_88:
        /*0024*/ 	.word	0x00000008
.L_89:


//--------------------- .nv.info._Z16TestConstIntArg1v --------------------------
	.section	.nv.info._Z16TestConstIntArg1v,"",@"SHT_CUDA_INFO"
	.sectionflags	@""
	.align	4


	//----- nvinfo : EIATTR_CUDA_API_VERSION
	.align		4
        /*0000*/ 	.byte	0x04, 0x37
        /*0002*/ 	.short	(.L_91 - .L_90)
.L_90:
        /*0004*/ 	.word	0x00000082


	//----- nvinfo : EIATTR_SPARSE_MMA_MASK
	.align		4
.L_91:
        /*0008*/ 	.byte	0x03, 0x50
        /*000a*/ 	.short	0x0000


	//----- nvinfo : EIATTR_MAXREG_COUNT
	.align		4
        /*000c*/ 	.byte	0x03, 0x1b
        /*000e*/ 	.short	0x00ff


	//----- nvinfo : EIATTR_MERCURY_ISA_VERSION
	.align		4
        /*0010*/ 	.byte	0x03, 0x5f
        /*0012*/ 	.short	0x0101


	//----- nvinfo : EIATTR_VRC_CTA_INIT_COUNT
	.align		4
        /*0014*/ 	.byte	0x02, 0x4a
	.zero		1
	.zero		1


	//----- nvinfo : EIATTR_EXIT_INSTR_OFFSETS
	.align		4
        /*0018*/ 	.byte	0x04, 0x1c
        /*001a*/ 	.short	(.L_93 - .L_92)


	//   ....[0]....
.L_92:
        /*001c*/ 	.word	0x00000010


	//----- nvinfo : EIATTR_SW_WAR
	.align		4
.L_93:
        /*0020*/ 	.byte	0x04, 0x36
        /*0022*/ 	.short	(.L_95 - .L_94)
.L_94:
        /*0024*/ 	.word	0x00000008
.L_95:


//--------------------- .nv.callgraph             --------------------------
	.section	.nv.callgraph,"",@"SHT_CUDA_CALLGRAPH"
	.align	4
	.sectionentsize	8
	.align		4
        /*0000*/ 	.word	0x00000000
	.align		4
        /*0004*/ 	.word	0xffffffff
	.align		4
        /*0008*/ 	.word	0x00000000
	.align		4
        /*000c*/ 	.word	0xfffffffe
	.align		4
        /*0010*/ 	.word	0x00000000
	.align		4
        /*0014*/ 	.word	0xfffffffd
	.align		4
        /*0018*/ 	.word	0x00000000
	.align		4
        /*001c*/ 	.word	0xfffffffc


//--------------------- .text._Z12TestZeroArg2v   --------------------------
	.section	.text._Z12TestZeroArg2v,"ax",@progbits
	.align	128
        .global         _Z12TestZeroArg2v
        .type           _Z12TestZeroArg2v,@function
        .size           _Z12TestZeroArg2v,(.L_x_8 - _Z12TestZeroArg2v)
        .other          _Z12TestZeroArg2v,@"STO_CUDA_ENTRY STV_DEFAULT"
_Z12TestZeroArg2v:
.text._Z12TestZeroArg2v:
[----:B------:R-:W-:Y:S01]  /*0000*/  LDC R1, c[0x0][0x37c] ;  /* 0x0000df00ff017b82 */ /* 0x000fe20000000800 */
[----:B------:R-:W-:Y:S05]  /*0010*/  EXIT ;  /* 0x000000000000794d */ /* 0x000fea0003800000 */
.L_x_0:
[----:B------:R-:W-:-:S00]  /*0020*/  BRA `(.L_x_0) ;  /* 0xfffffffc00fc7947 */ /* 0x000fc0000383ffff */
[----:B------:R-:W-:-:S00]  /*0030*/  NOP ;  /* 0x0000000000007918 */ /* 0x000fc00000000000 */
        /* <DEDUP_REMOVED lines=12> */
.L_x_8:


//--------------------- .text._Z12TestZeroArg1v   --------------------------
	.section	.text._Z12TestZeroArg1v,"ax",@progbits
	.align	128
        .global         _Z12TestZeroArg1v
        .type           _Z12TestZeroArg1v,@function
        .size           _Z12TestZeroArg1v,(.L_x_9 - _Z12TestZeroArg1v)
        .other          _Z12TestZeroArg1v,@"STO_CUDA_ENTRY STV_DEFAULT"
_Z12TestZeroArg1v:
.text._Z12TestZeroArg1v:
[----:B------:R-:W-:Y:S01]  /*0000*/  LDC R1, c[0x0][0x37c] ;  /* 0x0000df00ff017b82 */ /* 0x000fe20000000800 */
[----:B------:R-:W-:Y:S05]  /*0010*/  EXIT ;  /* 0x000000000000794d */ /* 0x000fea0003800000 */
.L_x_1:
        /* <DEDUP_REMOVED lines=14> */
.L_x_9:


//--------------------- .text._Z24TestNegativeConstIntArg2v --------------------------
	.section	.text._Z24TestNegativeConstIntArg2v,"ax",@progbits
	.align	128
        .global         _Z24TestNegativeConstIntArg2v
        .type           _Z24TestNegativeConstIntArg2v,@function
        .size           _Z24TestNegativeConstIntArg2v,(.L_x_10 - _Z24TestNegativeConstIntArg2v)
        .other          _Z24TestNegativeConstIntArg2v,@"STO_CUDA_ENTRY STV_DEFAULT"
_Z24TestNegativeConstIntArg2v:
.text._Z24TestNegativeConstIntArg2v:
[----:B------:R-:W-:Y:S01]  /*0000*/  LDC R1, c[0x0][0x37c] ;  /* 0x0000df00ff017b82 */ /* 0x000fe20000000800 */
[----:B------:R-:W-:Y:S05]  /*0010*/  EXIT ;  /* 0x000000000000794d */ /* 0x000fea0003800000 */
.L_x_2:
        /* <DEDUP_REMOVED lines=14> */
.L_x_10:


//--------------------- .text._Z24TestNegativeConstIntArg1v --------------------------
	.section	.text._Z24TestNegativeConstIntArg1v,"ax",@progbits
	.align	128
        .global         _Z24TestNegativeConstIntArg1v
        .type           _Z24TestNegativeConstIntArg1v,@function
        .size           _Z24TestNegativeConstIntArg1v,(.L_x_11 - _Z24TestNegativeConstIntArg1v)
        .other          _Z24TestNegativeConstIntArg1v,@"STO_CUDA_ENTRY STV_DEFAULT"
_Z24TestNegativeConstIntArg1v:
.text._Z24TestNegativeConstIntArg1v:
[----:B------:R-:W-:Y:S01]  /*0000*/  LDC R1, c[0x0][0x37c] ;  /* 0x0000df00ff017b82 */ /* 0x000fe20000000800 */
[----:B------:R-:W-:Y:S05]  /*0010*/  EXIT ;  /* 0x000000000000794d */ /* 0x000fea0003800000 */
.L_x_3:
        /* <DEDUP_REMOVED lines=14> */
.L_x_11:


//--------------------- .text._Z19TestNonConstIntArg2v --------------------------
	.section	.text._Z19TestNonConstIntArg2v,"ax",@progbits
	.align	128
        .global         _Z19TestNonConstIntArg2v
        .type           _Z19TestNonConstIntArg2v,@function
        .size           _Z19TestNonConstIntArg2v,(.L_x_12 - _Z19TestNonConstIntArg2v)
        .other          _Z19TestNonConstIntArg2v,@"STO_CUDA_ENTRY STV_DEFAULT"
_Z19TestNonConstIntArg2v:
.text._Z19TestNonConstIntArg2v:
[----:B------:R-:W-:Y:S01]  /*0000*/  LDC R1, c[0x0][0x37c] ;  /* 0x0000df00ff017b82 */ /* 0x000fe20000000800 */
[----:B------:R-:W-:Y:S05]  /*0010*/  EXIT ;  /* 0x000000000000794d */ /* 0x000fea0003800000 */
.L_x_4:
        /* <DEDUP_REMOVED lines=14> */
.L_x_12:


//--------------------- .text._Z19TestNonConstIntArg1v --------------------------
	.section	.text._Z19TestNonConstIntArg1v,"ax",@progbits
	.align	128
        .global         _Z19TestNonConstIntArg1v
        .type           _Z19TestNonConstIntArg1v,@function
        .size           _Z19TestNonConstIntArg1v,(.L_x_13 - _Z19TestNonConstIntArg1v)
        .other          _Z19TestNonConstIntArg1v,@"STO_CUDA_ENTRY STV_DEFAULT"
_Z19TestNonConstIntArg1v:
.text._Z19TestNonConstIntArg1v:
[----:B------:R-:W-:Y:S01]  /*0000*/  LDC R1, c[0x0][0x37c] ;  /* 0x0000df00ff017b82 */ /* 0x000fe20000000800 */
[----:B------:R-:W-:Y:S05]  /*0010*/  EXIT ;  /* 0x000000000000794d */ /* 0x000fea0003800000 */
.L_x_5:
        /* <DEDUP_REMOVED lines=14> */
.L_x_13:


//--------------------- .text._Z16TestConstIntArg2v --------------------------
	.section	.text._Z16TestConstIntArg2v,"ax",@progbits
	.align	128
        .global         _Z16TestConstIntArg2v
        .type           _Z16TestConstIntArg2v,@function
        .size           _Z16TestConstIntArg2v,(.L_x_14 - _Z16TestConstIntArg2v)
        .other          _Z16TestConstIntArg2v,@"STO_CUDA_ENTRY STV_DEFAULT"
_Z16TestConstIntArg2v:
.text._Z16TestConstIntArg2v:
[----:B------:R-:W-:Y:S01]  /*0000*/  LDC R1, c[0x0][0x37c] ;  /* 0x0000df00ff017b82 */ /* 0x000fe20000000800 */
[----:B------:R-:W-:Y:S05]  /*0010*/  EXIT ;  /* 0x000000000000794d */ /* 0x000fea0003800000 */
.L_x_6:
        /* <DEDUP_REMOVED lines=14> */
.L_x_14:


//--------------------- .text._Z16TestConstIntArg1v --------------------------
	.section	.text._Z16TestConstIntArg1v,"ax",@progbits
	.align	128
        .global         _Z16TestConstIntArg1v
        .type           _Z16TestConstIntArg1v,@function
        .size           _Z16TestConstIntArg1v,(.L_x_15 - _Z16TestConstIntArg1v)
        .other          _Z16TestConstIntArg1v,@"STO_CUDA_ENTRY STV_DEFAULT"
_Z16TestConstIntArg1v:
.text._Z16TestConstIntArg1v:
[----:B------:R-:W-:Y:S01]  /*0000*/  LDC R1, c[0x0][0x37c] ;  /* 0x0000df00ff017b82 */ /* 0x000fe20000000800 */
[----:B------:R-:W-:Y:S05]  /*0010*/  EXIT ;  /* 0x000000000000794d */ /* 0x000fea0003800000 */
.L_x_7:
        /* <DEDUP_REMOVED lines=14> */
.L_x_15:


//--------------------- .nv.shared.reserved.0     --------------------------
	.section	.nv.shared.reserved.0,"aw",@nobits
	.weak		__nv_reservedSMEM_offset_0_alias
	.size		__nv_reservedSMEM_offset_0_alias, 0, 64
	.other		__nv_reservedSMEM_offset_0_alias,@"STO_CUDA_RESERVED_SHARED STV_DEFAULT"
__nv_reservedSMEM_offset_0_alias:
	.zero		0
	.zero		64


//--------------------- .nv.constant0._Z12TestZeroArg2v --------------------------
	.section	.nv.constant0._Z12TestZeroArg2v,"a",@progbits
	.sectionflags	@""
	.align	4
.nv.constant0._Z12TestZeroArg2v:
	.zero		896


//--------------------- .nv.constant0._Z12TestZeroArg1v --------------------------
	.section	.nv.constant0._Z12TestZeroArg1v,"a",@progbits
	.sectionflags	@""
	.align	4
.nv.constant0._Z12TestZeroArg1v:
	.zero		896


//--------------------- .nv.constant0._Z24TestNegativeConstIntArg2v --------------------------
	.section	.nv.constant0._Z24TestNegativeConstIntArg2v,"a",@progbits
	.sectionflags	@""
	.align	4
.nv.constant0._Z24TestNegativeConstIntArg2v:
	.zero		896


//--------------------- .nv.constant0._Z24TestNegativeConstIntArg1v --------------------------
	.section	.nv.constant0._Z24TestNegativeConstIntArg1v,"a",@progbits
	.sectionflags	@""
	.align	4
.nv.constant0._Z24TestNegativeConstIntArg1v:
	.zero		896


//--------------------- .nv.constant0._Z19TestNonConstIntArg2v --------------------------
	.section	.nv.constant0._Z19TestNonConstIntArg2v,"a",@progbits
	.sectionflags	@""
	.align	4
.nv.constant0._Z19TestNonConstIntArg2v:
	.zero		896


//--------------------- .nv.constant0._Z19TestNonConstIntArg1v --------------------------
	.section	.nv.constant0._Z19TestNonConstIntArg1v,"a",@progbits
	.sectionflags	@""
	.align	4
.nv.constant0._Z19TestNonConstIntArg1v:
	.zero		896


//--------------------- .nv.constant0._Z16TestConstIntArg2v --------------------------
	.section	.nv.constant0._Z16TestConstIntArg2v,"a",@progbits
	.sectionflags	@""
	.align	4
.nv.constant0._Z16TestConstIntArg2v:
	.zero		896


//--------------------- .nv.constant0._Z16TestConstIntArg1v --------------------------
	.section	.nv.constant0._Z16TestConstIntArg1v,"a",@progbits
	.sectionflags	@""
	.align	4
.nv.constant0._Z16TestConstIntArg1v:
	.zero		896


//--------------------- SYMBOLS --------------------------

	.type		.nv.reservedSmem.offset0,@object
	.size		.nv.reservedSmem.offset0,0x4
